//
// Generated by NVIDIA NVVM Compiler
//
// Compiler Build ID: CL-36424714
// Cuda compilation tools, release 13.0, V13.0.88
// Based on NVVM 20.0.0
//

.version 9.0
.target sm_100
.address_size 64

	// .globl	_Z11dot_productPdiS_
.extern .func  (.param .b32 func_retval0) vprintf
(
	.param .b64 vprintf_param_0,
	.param .b64 vprintf_param_1
)
;
// _ZZ11dot_productPdiS_E5s_mem has been demoted
.global .align 1 .b8 $str[11] = {115, 109, 101, 109, 32, 61, 32, 37, 102, 10};
.global .align 1 .b8 $str$1[13] = {110, 119, 97, 114, 112, 115, 32, 61, 32, 37, 100, 10};
.global .align 1 .b8 $str$2[23] = {118, 97, 108, 117, 101, 32, 61, 32, 37, 102, 44, 32, 115, 109, 101, 109, 32, 61, 32, 37, 102, 10};

.visible .entry _Z11dot_productPdiS_(
	.param .u64 .ptr .align 1 _Z11dot_productPdiS__param_0,
	.param .u32 _Z11dot_productPdiS__param_1,
	.param .u64 .ptr .align 1 _Z11dot_productPdiS__param_2
)
{
	.local .align 16 .b8 	__local_depot0[16];
	.reg .b64 	%SP;
	.reg .b64 	%SPL;
	.reg .pred 	%p<19>;
	.reg .b32 	%r<71>;
	.reg .b64 	%rd<25>;
	.reg .b64 	%fd<42>;
	// demoted variable
	.shared .align 8 .b8 _ZZ11dot_productPdiS_E5s_mem[256];
	mov.u64 	%SPL, __local_depot0;
	cvta.local.u64 	%SP, %SPL;
	ld.param.u64 	%rd5, [_Z11dot_productPdiS__param_0];
	ld.param.s32 	%rd6, [_Z11dot_productPdiS__param_1];
	ld.param.u64 	%rd7, [_Z11dot_productPdiS__param_2];
	cvta.to.global.u64 	%rd1, %rd7;
	add.u64 	%rd2, %SPL, 0;
	mov.u32 	%r1, %tid.x;
	mov.u32 	%r2, %ctaid.x;
	mov.u32 	%r3, %ntid.x;
	mad.lo.s32 	%r19, %r2, %r3, %r1;
	cvt.u64.u32 	%rd3, %r19;
	setp.ge.u64 	%p1, %rd3, %rd6;
	mov.f64 	%fd41, 0d0000000000000000;
	@%p1 bra 	$L__BB0_2;
	cvta.to.global.u64 	%rd9, %rd5;
	shl.b64 	%rd10, %rd3, 3;
	add.s64 	%rd11, %rd9, %rd10;
	ld.global.f64 	%fd5, [%rd11];
	mul.f64 	%fd41, %fd5, %fd5;
$L__BB0_2:
	bar.warp.sync 	-1;
	// begin inline asm
	mov.b64 {%r20,%r21}, %fd41;
	// end inline asm
	shfl.sync.down.b32	%r23|%p2, %r21, 16, 31, -1;
	shfl.sync.down.b32	%r22|%p3, %r20, 16, 31, -1;
	// begin inline asm
	mov.b64 %fd7, {%r22,%r23};
	// end inline asm
	add.f64 	%fd8, %fd41, %fd7;
	// begin inline asm
	mov.b64 {%r24,%r25}, %fd8;
	// end inline asm
	shfl.sync.down.b32	%r27|%p4, %r25, 8, 31, -1;
	shfl.sync.down.b32	%r26|%p5, %r24, 8, 31, -1;
	// begin inline asm
	mov.b64 %fd9, {%r26,%r27};
	// end inline asm
	add.f64 	%fd10, %fd8, %fd9;
	// begin inline asm
	mov.b64 {%r28,%r29}, %fd10;
	// end inline asm
	shfl.sync.down.b32	%r31|%p6, %r29, 4, 31, -1;
	shfl.sync.down.b32	%r30|%p7, %r28, 4, 31, -1;
	// begin inline asm
	mov.b64 %fd11, {%r30,%r31};
	// end inline asm
	add.f64 	%fd12, %fd10, %fd11;
	// begin inline asm
	mov.b64 {%r32,%r33}, %fd12;
	// end inline asm
	shfl.sync.down.b32	%r35|%p8, %r33, 2, 31, -1;
	shfl.sync.down.b32	%r34|%p9, %r32, 2, 31, -1;
	// begin inline asm
	mov.b64 %fd13, {%r34,%r35};
	// end inline asm
	add.f64 	%fd14, %fd12, %fd13;
	// begin inline asm
	mov.b64 {%r36,%r37}, %fd14;
	// end inline asm
	shfl.sync.down.b32	%r39|%p10, %r37, 1, 31, -1;
	shfl.sync.down.b32	%r38|%p11, %r36, 1, 31, -1;
	// begin inline asm
	mov.b64 %fd15, {%r38,%r39};
	// end inline asm
	add.f64 	%fd3, %fd14, %fd15;
	shr.u32 	%r4, %r3, 5;
	and.b32  	%r40, %r1, 31;
	setp.ne.s32 	%p12, %r40, 0;
	@%p12 bra 	$L__BB0_4;
	shr.u32 	%r41, %r1, 2;
	mov.u32 	%r42, _ZZ11dot_productPdiS_E5s_mem;
	add.s32 	%r43, %r42, %r41;
	st.shared.f64 	[%r43], %fd3;
	st.local.f64 	[%rd2], %fd3;
	mov.u64 	%rd12, $str;
	cvta.global.u64 	%rd13, %rd12;
	add.u64 	%rd14, %SP, 0;
	{ // callseq 0, 0
	.param .b64 param0;
	st.param.b64 	[param0], %rd13;
	.param .b64 param1;
	st.param.b64 	[param1], %rd14;
	.param .b32 retval0;
	call.uni (retval0), 
	vprintf, 
	(
	param0, 
	param1
	);
	ld.param.b32 	%r44, [retval0];
	} // callseq 0
$L__BB0_4:
	bar.sync 	0;
	setp.ne.s32 	%p13, %r1, 0;
	@%p13 bra 	$L__BB0_12;
	st.local.u32 	[%rd2], %r4;
	mov.u64 	%rd15, $str$1;
	cvta.global.u64 	%rd16, %rd15;
	add.u64 	%rd17, %SP, 0;
	{ // callseq 1, 0
	.param .b64 param0;
	st.param.b64 	[param0], %rd16;
	.param .b64 param1;
	st.param.b64 	[param1], %rd17;
	.param .b32 retval0;
	call.uni (retval0), 
	vprintf, 
	(
	param0, 
	param1
	);
	ld.param.b32 	%r46, [retval0];
	} // callseq 1
	setp.lt.u32 	%p14, %r3, 32;
	@%p14 bra 	$L__BB0_12;
	mul.wide.u32 	%rd18, %r2, 8;
	add.s64 	%rd4, %rd1, %rd18;
	add.s32 	%r49, %r4, -1;
	and.b32  	%r5, %r4, 3;
	setp.lt.u32 	%p15, %r49, 3;
	mov.b32 	%r68, 0;
	@%p15 bra 	$L__BB0_9;
	and.b32  	%r68, %r4, 60;
	mov.u32 	%r51, _ZZ11dot_productPdiS_E5s_mem;
	add.s32 	%r66, %r51, 16;
	and.b32  	%r53, %r4, 134217724;
	neg.s32 	%r67, %r53;
	mov.u64 	%rd19, $str$2;
$L__BB0_8:
	ld.global.f64 	%fd16, [%rd1];
	ld.shared.f64 	%fd17, [%r66+-16];
	st.local.v2.f64 	[%rd2], {%fd16, %fd17};
	cvta.global.u64 	%rd20, %rd19;
	{ // callseq 2, 0
	.param .b64 param0;
	st.param.b64 	[param0], %rd20;
	.param .b64 param1;
	st.param.b64 	[param1], %rd17;
	.param .b32 retval0;
	call.uni (retval0), 
	vprintf, 
	(
	param0, 
	param1
	);
	ld.param.b32 	%r54, [retval0];
	} // callseq 2
	ld.shared.f64 	%fd18, [%r66+-16];
	ld.global.f64 	%fd19, [%rd4];
	add.f64 	%fd20, %fd18, %fd19;
	st.global.f64 	[%rd4], %fd20;
	ld.global.f64 	%fd21, [%rd1];
	ld.shared.f64 	%fd22, [%r66+-8];
	st.local.v2.f64 	[%rd2], {%fd21, %fd22};
	{ // callseq 3, 0
	.param .b64 param0;
	st.param.b64 	[param0], %rd20;
	.param .b64 param1;
	st.param.b64 	[param1], %rd17;
	.param .b32 retval0;
	call.uni (retval0), 
	vprintf, 
	(
	param0, 
	param1
	);
	ld.param.b32 	%r56, [retval0];
	} // callseq 3
	ld.shared.f64 	%fd23, [%r66+-8];
	ld.global.f64 	%fd24, [%rd4];
	add.f64 	%fd25, %fd23, %fd24;
	st.global.f64 	[%rd4], %fd25;
	ld.global.f64 	%fd26, [%rd1];
	ld.shared.f64 	%fd27, [%r66];
	st.local.v2.f64 	[%rd2], {%fd26, %fd27};
	{ // callseq 4, 0
	.param .b64 param0;
	st.param.b64 	[param0], %rd20;
	.param .b64 param1;
	st.param.b64 	[param1], %rd17;
	.param .b32 retval0;
	call.uni (retval0), 
	vprintf, 
	(
	param0, 
	param1
	);
	ld.param.b32 	%r58, [retval0];
	} // callseq 4
	ld.shared.f64 	%fd28, [%r66];
	ld.global.f64 	%fd29, [%rd4];
	add.f64 	%fd30, %fd28, %fd29;
	st.global.f64 	[%rd4], %fd30;
	ld.global.f64 	%fd31, [%rd1];
	ld.shared.f64 	%fd32, [%r66+8];
	st.local.v2.f64 	[%rd2], {%fd31, %fd32};
	{ // callseq 5, 0
	.param .b64 param0;
	st.param.b64 	[param0], %rd20;
	.param .b64 param1;
	st.param.b64 	[param1], %rd17;
	.param .b32 retval0;
	call.uni (retval0), 
	vprintf, 
	(
	param0, 
	param1
	);
	ld.param.b32 	%r60, [retval0];
	} // callseq 5
	ld.shared.f64 	%fd33, [%r66+8];
	ld.global.f64 	%fd34, [%rd4];
	add.f64 	%fd35, %fd33, %fd34;
	st.global.f64 	[%rd4], %fd35;
	add.s32 	%r67, %r67, 4;
	add.s32 	%r66, %r66, 32;
	setp.ne.s32 	%p16, %r67, 0;
	@%p16 bra 	$L__BB0_8;
$L__BB0_9:
	setp.eq.s32 	%p17, %r5, 0;
	@%p17 bra 	$L__BB0_12;
	shl.b32 	%r62, %r68, 3;
	mov.u32 	%r63, _ZZ11dot_productPdiS_E5s_mem;
	add.s32 	%r70, %r63, %r62;
	neg.s32 	%r69, %r5;
	mov.u64 	%rd22, $str$2;
$L__BB0_11:
	.pragma "nounroll";
	ld.global.f64 	%fd36, [%rd1];
	ld.shared.f64 	%fd37, [%r70];
	st.local.v2.f64 	[%rd2], {%fd36, %fd37};
	cvta.global.u64 	%rd23, %rd22;
	{ // callseq 6, 0
	.param .b64 param0;
	st.param.b64 	[param0], %rd23;
	.param .b64 param1;
	st.param.b64 	[param1], %rd17;
	.param .b32 retval0;
	call.uni (retval0), 
	vprintf, 
	(
	param0, 
	param1
	);
	ld.param.b32 	%r64, [retval0];
	} // callseq 6
	ld.shared.f64 	%fd38, [%r70];
	ld.global.f64 	%fd39, [%rd4];
	add.f64 	%fd40, %fd38, %fd39;
	st.global.f64 	[%rd4], %fd40;
	add.s32 	%r70, %r70, 8;
	add.s32 	%r69, %r69, 1;
	setp.ne.s32 	%p18, %r69, 0;
	@%p18 bra 	$L__BB0_11;
$L__BB0_12:
	ret;

}


// ===== COMPILED SASS (sm_100) =====

	.target	sm_100

	.elftype	@"ET_EXEC"


//--------------------- .note.nv.tkinfo           --------------------------
	.section	.note.nv.tkinfo,"",@"SHT_NOTE"
	.sectionflags	@"SHF_NOTE_NV_TKINFO"
	.tkinfo
        /*0018*/ 	.word	0x00000002
        /*0030*/ 	.string	""
        /*0030*/ 	.string	"ptxas"
        /*0030*/ 	.string	"Cuda compilation tools, release 13.0, V13.0.88"
        /*0030*/ 	.string	"Build cuda_13.0.r13.0/compiler.36424714_0"
        /*0030*/ 	.string	"-arch sm_100 -m 64 "



//--------------------- .note.nv.cuinfo           --------------------------
	.section	.note.nv.cuinfo,"",@"SHT_NOTE"
	.sectionflags	@"SHF_NOTE_NV_CUINFO"
        /*0018*/ 	.short	0x0002
        /*001a*/ 	.short	0x0064
        /*001c*/ 	.short	0x0082
	.zero		2


//--------------------- .nv.info                  --------------------------
	.section	.nv.info,"",@"SHT_CUDA_INFO"
	.align	4


	//----- nvinfo : EIATTR_REGCOUNT
	.align		4
        /*0000*/ 	.byte	0x04, 0x2f
        /*0002*/ 	.short	(.L_4 - .L_3)
	.align		4
.L_3:
        /*0004*/ 	.word	index@(_Z11dot_productPdiS_)
        /*0008*/ 	.word	0x0000001c


	//----- nvinfo : EIATTR_FRAME_SIZE
	.align		4
.L_4:
        /*000c*/ 	.byte	0x04, 0x11
        /*000e*/ 	.short	(.L_6 - .L_5)
	.align		4
.L_5:
        /*0010*/ 	.word	index@(_Z11dot_productPdiS_)
        /*0014*/ 	.word	0x00000010


	//----- nvinfo : EIATTR_MIN_STACK_SIZE
	.align		4
.L_6:
        /*0018*/ 	.byte	0x04, 0x12
        /*001a*/ 	.short	(.L_8 - .L_7)
	.align		4
.L_7:
        /*001c*/ 	.word	index@(_Z11dot_productPdiS_)
        /*0020*/ 	.word	0x00000010
.L_8:


//--------------------- .nv.compat                --------------------------
	.section	.nv.compat,"",@"SHT_CUDA_COMPAT_INFO"
	.align	4
        /*0000*/ 	.byte	0x02, 0x09, 0x00, 0x00, 0x02, 0x02, 0x01, 0x00, 0x02, 0x05, 0x05, 0x00, 0x03, 0x07, 0x01, 0x01
        /*0010*/ 	.byte	0x02, 0x03, 0x00, 0x00, 0x02, 0x06, 0x01, 0x00, 0x04, 0x0b, 0x08, 0x00, 0x01, 0x00, 0x00, 0x00
        /*0020*/ 	.byte	0x00, 0x00, 0x00, 0x00


//--------------------- .nv.info._Z11dot_productPdiS_ --------------------------
	.section	.nv.info._Z11dot_productPdiS_,"",@"SHT_CUDA_INFO"
	.sectionflags	@""
	.align	4


	//----- nvinfo : EIATTR_CUDA_API_VERSION
	.align		4
        /*0000*/ 	.byte	0x04, 0x37
        /*0002*/ 	.short	(.L_10 - .L_9)
.L_9:
        /*0004*/ 	.word	0x00000082


	//----- nvinfo : EIATTR_KPARAM_INFO
	.align		4
.L_10:
        /*0008*/ 	.byte	0x04, 0x17
        /*000a*/ 	.short	(.L_12 - .L_11)
.L_11:
        /*000c*/ 	.word	0x00000000
        /*0010*/ 	.short	0x0002
        /*0012*/ 	.short	0x0010
        /*0014*/ 	.byte	0x00, 0xf5, 0x21, 0x00


	//----- nvinfo : EIATTR_KPARAM_INFO
	.align		4
.L_12:
        /*0018*/ 	.byte	0x04, 0x17
        /*001a*/ 	.short	(.L_14 - .L_13)
.L_13:
        /*001c*/ 	.word	0x00000000
        /*0020*/ 	.short	0x0001
        /*0022*/ 	.short	0x0008
        /*0024*/ 	.byte	0x00, 0xf0, 0x11, 0x00


	//----- nvinfo : EIATTR_KPARAM_INFO
	.align		4
.L_14:
        /*0028*/ 	.byte	0x04, 0x17
        /*002a*/ 	.short	(.L_16 - .L_15)
.L_15:
        /*002c*/ 	.word	0x00000000
        /*0030*/ 	.short	0x0000
        /*0032*/ 	.short	0x0000
        /*0034*/ 	.byte	0x00, 0xf5, 0x21, 0x00


	//----- nvinfo : EIATTR_SPARSE_MMA_MASK
	.align		4
.L_16:
        /*0038*/ 	.byte	0x03, 0x50
        /*003a*/ 	.short	0x0000


	//----- nvinfo : EIATTR_MAXREG_COUNT
	.align		4
        /*003c*/ 	.byte	0x03, 0x1b
        /*003e*/ 	.short	0x00ff


	//----- nvinfo : EIATTR_NUM_BARRIERS
	.align		4
        /*0040*/ 	.byte	0x02, 0x4c
        /*0042*/ 	.byte	0x01
	.zero		1


	//----- nvinfo : EIATTR_EXTERNS
	.align		4
        /*0044*/ 	.byte	0x04, 0x0f
        /*0046*/ 	.short	(.L_18 - .L_17)


	//   ....[0]....
	.align		4
.L_17:
        /*0048*/ 	.word	index@(vprintf)


	//----- nvinfo : EIATTR_MERCURY_ISA_VERSION
	.align		4
.L_18:
        /*004c*/ 	.byte	0x03, 0x5f
        /*004e*/ 	.short	0x0101


	//----- nvinfo : EIATTR_COOP_GROUP_MASK_REGIDS
	.align		4
        /*0050*/ 	.byte	0x04, 0x29
        /*0052*/ 	.short	(.L_20 - .L_19)


	//   ....[0]....
.L_19:
        /*0054*/ 	.word	0xffffffff


	//   ....[1]....
        /*0058*/ 	.word	0xffffffff


	//   ....[2]....
        /*005c*/ 	.word	0xffffffff


	//   ....[3]....
        /*0060*/ 	.word	0xffffffff


	//   ....[4]....
        /*0064*/ 	.word	0xffffffff


	//   ....[5]....
        /*0068*/ 	.word	0xffffffff


	//   ....[6]....
        /*006c*/ 	.word	0xffffffff


	//   ....[7]....
        /*0070*/ 	.word	0xffffffff


	//   ....[8]....
        /*0074*/ 	.word	0xffffffff


	//   ....[9]....
        /*0078*/ 	.word	0xffffffff


	//   ....[10]....
        /*007c*/ 	.word	0xffffffff


	//----- nvinfo : EIATTR_COOP_GROUP_INSTR_OFFSETS
	.align		4
.L_20:
        /*0080*/ 	.byte	0x04, 0x28
        /*0082*/ 	.short	(.L_22 - .L_21)


	//   ....[0]....
.L_21:
        /*0084*/ 	.word	0x00000120


	//   ....[1]....
        /*0088*/ 	.word	0x00000150


	//   ....[2]....
        /*008c*/ 	.word	0x00000160


	//   ....[3]....
        /*0090*/ 	.word	0x00000190


	//   ....[4]....
        /*0094*/ 	.word	0x000001b0


	//   ....[5]....
        /*0098*/ 	.word	0x000001d0


	//   ....[6]....
        /*009c*/ 	.word	0x000001e0


	//   ....[7]....
        /*00a0*/ 	.word	0x00000200


	//   ....[8]....
        /*00a4*/ 	.word	0x00000210


	//   ....[9]....
        /*00a8*/ 	.word	0x00000230


	//   ....[10]....
        /*00ac*/ 	.word	0x00000240


	//----- nvinfo : EIATTR_VRC_CTA_INIT_COUNT
	.align		4
.L_22:
        /*00b0*/ 	.byte	0x02, 0x4a
	.zero		1
	.zero		1


	//----- nvinfo : EIATTR_SYSCALL_OFFSETS
	.align		4
        /*00b4*/ 	.byte	0x04, 0x46
        /*00b6*/ 	.short	(.L_24 - .L_23)


	//   ....[0]....
.L_23:
        /*00b8*/ 	.word	0x00000350


	//   ....[1]....
        /*00bc*/ 	.word	0x00000440


	//   ....[2]....
        /*00c0*/ 	.word	0x00000630


	//   ....[3]....
        /*00c4*/ 	.word	0x00000720


	//   ....[4]....
        /*00c8*/ 	.word	0x00000820


	//   ....[5]....
        /*00cc*/ 	.word	0x00000910


	//   ....[6]....
        /*00d0*/ 	.word	0x00000ae0


	//----- nvinfo : EIATTR_EXIT_INSTR_OFFSETS
	.align		4
.L_24:
        /*00d4*/ 	.byte	0x04, 0x1c
        /*00d6*/ 	.short	(.L_26 - .L_25)


	//   ....[0]....
.L_25:
        /*00d8*/ 	.word	0x00000390


	//   ....[1]....
        /*00dc*/ 	.word	0x00000460


	//   ....[2]....
        /*00e0*/ 	.word	0x000009c0


	//   ....[3]....
        /*00e4*/ 	.word	0x00000b70


	//----- nvinfo : EIATTR_CRS_STACK_SIZE
	.align		4
.L_26:
        /*00e8*/ 	.byte	0x04, 0x1e
        /*00ea*/ 	.short	(.L_28 - .L_27)
.L_27:
        /*00ec*/ 	.word	0x00000000


	//----- nvinfo : EIATTR_CBANK_PARAM_SIZE
	.align		4
.L_28:
        /*00f0*/ 	.byte	0x03, 0x19
        /*00f2*/ 	.short	0x0018


	//----- nvinfo : EIATTR_PARAM_CBANK
	.align		4
        /*00f4*/ 	.byte	0x04, 0x0a
        /*00f6*/ 	.short	(.L_30 - .L_29)
	.align		4
.L_29:
        /*00f8*/ 	.word	index@(.nv.constant0._Z11dot_productPdiS_)
        /*00fc*/ 	.short	0x0380
        /*00fe*/ 	.short	0x0018


	//----- nvinfo : EIATTR_SW_WAR
	.align		4
.L_30:
        /*0100*/ 	.byte	0x04, 0x36
        /*0102*/ 	.short	(.L_32 - .L_31)
.L_31:
        /*0104*/ 	.word	0x00000008
.L_32:


//--------------------- .nv.callgraph             --------------------------
	.section	.nv.callgraph,"",@"SHT_CUDA_CALLGRAPH"
	.align	4
	.sectionentsize	8
	.align		4
        /*0000*/ 	.word	0x00000000
	.align		4
        /*0004*/ 	.word	0xffffffff
	.align		4
        /*0008*/ 	.word	index@(_Z11dot_productPdiS_)
	.align		4
        /*000c*/ 	.word	index@(vprintf)
	.align		4
        /*0010*/ 	.word	0x00000000
	.align		4
        /*0014*/ 	.word	0xfffffffe
	.align		4
        /*0018*/ 	.word	0x00000000
	.align		4
        /*001c*/ 	.word	0xfffffffd
	.align		4
        /*0020*/ 	.word	0x00000000
	.align		4
        /*0024*/ 	.word	0xfffffffc


//--------------------- .nv.constant4             --------------------------
	.section	.nv.constant4,"a",@progbits
	.align	8
	.align		8
.nv.constant4:
        /*0000*/ 	.dword	vprintf
	.align		8
        /*0008*/ 	.dword	$str
	.align		8
        /*0010*/ 	.dword	$str$1
	.align		8
        /*0018*/ 	.dword	$str$2


//--------------------- .text._Z11dot_productPdiS_ --------------------------
	.section	.text._Z11dot_productPdiS_,"ax",@progbits
	.align	128
        .global         _Z11dot_productPdiS_
        .type           _Z11dot_productPdiS_,@function
        .size           _Z11dot_productPdiS_,(.L_x_11 - _Z11dot_productPdiS_)
        .other          _Z11dot_productPdiS_,@"STO_CUDA_ENTRY STV_DEFAULT"
_Z11dot_productPdiS_:
.text._Z11dot_productPdiS_:
[----:B------:R-:W0:Y:S01]  /*0000*/  LDC R1, c[0x0][0x37c] ;  /* 0x0000df00ff017b82 */ /* 0x000e220000000800 */
[----:B------:R-:W1:Y:S01]  /*0010*/  S2R R18, SR_TID.X ;  /* 0x0000000000127919 */ /* 0x000e620000002100 */
[----:B------:R-:W2:Y:S06]  /*0020*/  LDCU UR5, c[0x0][0x2fc] ;  /* 0x00005f80ff0577ac */ /* 0x000eac0008000800 */
[----:B------:R-:W1:Y:S01]  /*0030*/  LDC R17, c[0x0][0x360] ;  /* 0x0000d800ff117b82 */ /* 0x000e620000000800 */
[----:B0-----:R-:W-:Y:S01]  /*0040*/  VIADD R1, R1, 0xfffffff0 ;  /* 0xfffffff001017836 */ /* 0x001fe20000000000 */
[----:B------:R-:W1:Y:S01]  /*0050*/  S2R R24, SR_CTAID.X ;  /* 0x0000000000187919 */ /* 0x000e620000002500 */
[----:B------:R-:W0:Y:S01]  /*0060*/  LDCU UR6, c[0x0][0x388] ;  /* 0x00007100ff0677ac */ /* 0x000e220008000800 */
[----:B------:R-:W3:Y:S01]  /*0070*/  LDCU.64 UR36, c[0x0][0x358] ;  /* 0x00006b00ff2477ac */ /* 0x000ee20008000a00 */
[----:B0-----:R-:W-:Y:S01]  /*0080*/  USHF.R.S32.HI UR4, URZ, 0x1f, UR6 ;  /* 0x0000001fff047899 */ /* 0x001fe20008011406 */
[----:B-1----:R-:W-:-:S05]  /*0090*/  IMAD R0, R24, R17, R18 ;  /* 0x0000001118007224 */ /* 0x002fca00078e0212 */
[----:B------:R-:W-:-:S04]  /*00a0*/  ISETP.GE.U32.AND P0, PT, R0, UR6, PT ;  /* 0x0000000600007c0c */ /* 0x000fc8000bf06070 */
[----:B------:R-:W-:-:S13]  /*00b0*/  ISETP.GE.U32.AND.EX P0, PT, RZ, UR4, PT, P0 ;  /* 0x00000004ff007c0c */ /* 0x000fda000bf06100 */
[----:B------:R-:W0:Y:S02]  /*00c0*/  @!P0 LDC.64 R10, c[0x0][0x380] ;  /* 0x0000e000ff0a8b82 */ /* 0x000e240000000a00 */
[----:B0-----:R-:W-:-:S04]  /*00d0*/  @!P0 LEA R10, P1, R0, R10, 0x3 ;  /* 0x0000000a000a8211 */ /* 0x001fc800078218ff */
[----:B------:R-:W-:-:S05]  /*00e0*/  @!P0 LEA.HI.X R11, R0, R11, RZ, 0x3, P1 ;  /* 0x0000000b000b8211 */ /* 0x000fca00008f1cff */
[----:B---3--:R-:W3:Y:S01]  /*00f0*/  @!P0 LDG.E.64 R4, desc[UR36][R10.64] ;  /* 0x000000240a048981 */ /* 0x008ee2000c1e1b00 */
[----:B------:R-:W-:Y:S01]  /*0100*/  CS2R R2, SRZ ;  /* 0x0000000000027805 */ /* 0x000fe2000001ff00 */
[----:B------:R-:W0:Y:S01]  /*0110*/  LDCU UR4, c[0x0][0x2f8] ;  /* 0x00005f00ff0477ac */ /* 0x000e220008000800 */
[----:B------:R-:W-:Y:S01]  /*0120*/  NOP ;  /* 0x0000000000007918 */ /* 0x000fe20000000000 */
[----:B---3--:R-:W-:Y:S01]  /*0130*/  @!P0 DMUL R2, R4, R4 ;  /* 0x0000000404028228 */ /* 0x008fe20000000000 */
[----:B------:R-:W-:-:S06]  /*0140*/  LOP3.LUT P0, RZ, R18, 0x1f, RZ, 0xc0, !PT ;  /* 0x0000001f12ff7812 */ /* 0x000fcc000780c0ff */
[----:B------:R-:W-:Y:S04]  /*0150*/  SHFL.DOWN PT, R5, R3, 0x10, 0x1f ;  /* 0x0a001f0003057f89 */ /* 0x000fe800000e0000 */
[----:B------:R-:W1:Y:S02]  /*0160*/  SHFL.DOWN PT, R4, R2, 0x10, 0x1f ;  /* 0x0a001f0002047f89 */ /* 0x000e6400000e0000 */
[----:B-1----:R-:W-:Y:S01]  /*0170*/  DADD R4, R4, R2 ;  /* 0x0000000004047229 */ /* 0x002fe20000000002 */
[----:B0-----:R-:W-:-:S06]  /*0180*/  IADD3 R2, P1, PT, R1, UR4, RZ ;  /* 0x0000000401027c10 */ /* 0x001fcc000ff3e0ff */
[----:B------:R-:W-:Y:S01]  /*0190*/  SHFL.DOWN PT, R7, R5, 0x8, 0x1f ;  /* 0x09001f0005077f89 */ /* 0x000fe200000e0000 */
[----:B--2---:R-:W-:-:S03]  /*01a0*/  IMAD.X R16, RZ, RZ, UR5, P1 ;  /* 0x00000005ff107e24 */ /* 0x004fc600088e06ff */
[----:B------:R-:W0:Y:S02]  /*01b0*/  SHFL.DOWN PT, R6, R4, 0x8, 0x1f ;  /* 0x09001f0004067f89 */ /* 0x000e2400000e0000 */
[----:B0-----:R-:W-:-:S07]  /*01c0*/  DADD R6, R4, R6 ;  /* 0x0000000004067229 */ /* 0x001fce0000000006 */
[----:B------:R-:W-:Y:S04]  /*01d0*/  SHFL.DOWN PT, R9, R7, 0x4, 0x1f ;  /* 0x08801f0007097f89 */ /* 0x000fe800000e0000 */
[----:B------:R-:W0:Y:S02]  /*01e0*/  SHFL.DOWN PT, R8, R6, 0x4, 0x1f ;  /* 0x08801f0006087f89 */ /* 0x000e2400000e0000 */
[----:B0-----:R-:W-:-:S07]  /*01f0*/  DADD R8, R6, R8 ;  /* 0x0000000006087229 */ /* 0x001fce0000000008 */
[----:B------:R-:W-:Y:S04]  /*0200*/  SHFL.DOWN PT, R11, R9, 0x2, 0x1f ;  /* 0x08401f00090b7f89 */ /* 0x000fe800000e0000 */
[----:B------:R-:W0:Y:S02]  /*0210*/  SHFL.DOWN PT, R10, R8, 0x2, 0x1f ;  /* 0x08401f00080a7f89 */ /* 0x000e2400000e0000 */
[----:B0-----:R-:W-:-:S07]  /*0220*/  DADD R12, R8, R10 ;  /* 0x00000000080c7229 */ /* 0x001fce000000000a */
[----:B------:R-:W-:Y:S04]  /*0230*/  SHFL.DOWN PT, R11, R13, 0x1, 0x1f ;  /* 0x08201f000d0b7f89 */ /* 0x000fe800000e0000 */
[----:B------:R-:W0:Y:S02]  /*0240*/  SHFL.DOWN PT, R10, R12, 0x1, 0x1f ;  /* 0x08201f000c0a7f89 */ /* 0x000e2400000e0000 */
[----:B0-----:R-:W-:Y:S01]  /*0250*/  DADD R10, R12, R10 ;  /* 0x000000000c0a7229 */ /* 0x001fe2000000000a */
[----:B------:R-:W-:Y:S10]  /*0260*/  @P0 BRA `(.L_x_0) ;  /* 0x00000000003c0947 */ /* 0x000ff40003800000 */
[----:B------:R-:W0:Y:S01]  /*0270*/  S2UR UR5, SR_CgaCtaId ;  /* 0x00000000000579c3 */ /* 0x000e220000008800 */
[----:B------:R-:W-:Y:S01]  /*0280*/  UMOV UR4, 0x400 ;  /* 0x0000040000047882 */ /* 0x000fe20000000000 */
[----:B------:R-:W-:Y:S01]  /*0290*/  MOV R3, 0x0 ;  /* 0x0000000000037802 */ /* 0x000fe20000000f00 */
[----:B------:R1:W-:Y:S01]  /*02a0*/  STL.64 [R1], R10 ;  /* 0x0000000a01007387 */ /* 0x0003e20000100a00 */
[----:B------:R-:W-:Y:S01]  /*02b0*/  IMAD.MOV.U32 R6, RZ, RZ, R2 ;  /* 0x000000ffff067224 */ /* 0x000fe200078e0002 */
[----:B------:R-:W-:-:S03]  /*02c0*/  MOV R7, R16 ;  /* 0x0000001000077202 */ /* 0x000fc60000000f00 */
[----:B------:R1:W2:Y:S01]  /*02d0*/  LDC.64 R8, c[0x4][R3] ;  /* 0x0100000003087b82 */ /* 0x0002a20000000a00 */
[----:B0-----:R-:W-:-:S06]  /*02e0*/  ULEA UR4, UR5, UR4, 0x18 ;  /* 0x0000000405047291 */ /* 0x001fcc000f8ec0ff */
[----:B------:R-:W-:-:S05]  /*02f0*/  LEA.HI R0, R18, UR4, RZ, 0x1e ;  /* 0x0000000412007c11 */ /* 0x000fca000f8ff0ff */
[----:B------:R1:W-:Y:S01]  /*0300*/  STS.64 [R0], R10 ;  /* 0x0000000a00007388 */ /* 0x0003e20000000a00 */
[----:B------:R-:W0:Y:S02]  /*0310*/  LDCU.64 UR4, c[0x4][0x8] ;  /* 0x01000100ff0477ac */ /* 0x000e240008000a00 */
[----:B0-----:R-:W-:Y:S02]  /*0320*/  IMAD.U32 R4, RZ, RZ, UR4 ;  /* 0x00000004ff047e24 */ /* 0x001fe4000f8e00ff */
[----:B-12---:R-:W-:-:S07]  /*0330*/  IMAD.U32 R5, RZ, RZ, UR5 ;  /* 0x00000005ff057e24 */ /* 0x006fce000f8e00ff */
[----:B------:R-:W-:-:S07]  /*0340*/  LEPC R20, `(.L_x_0) ;  /* 0x000000001014794e */ /* 0x000fce0000000000 */
[----:B------:R-:W-:Y:S05]  /*0350*/  CALL.ABS.NOINC R8 ;  /* 0x0000000008007343 */ /* 0x000fea0003c00000 */
.L_x_0:
[----:B------:R-:W-:Y:S05]  /*0360*/  WARPSYNC.ALL ;  /* 0x0000000000007948 */ /* 0x000fea0003800000 */
[----:B------:R-:W-:Y:S01]  /*0370*/  BAR.SYNC.DEFER_BLOCKING 0x0 ;  /* 0x0000000000007b1d */ /* 0x000fe20000010000 */
[----:B------:R-:W-:-:S13]  /*0380*/  ISETP.NE.AND P0, PT, R18, RZ, PT ;  /* 0x000000ff1200720c */ /* 0x000fda0003f05270 */
[----:B------:R-:W-:Y:S05]  /*0390*/  @P0 EXIT ;  /* 0x000000000000094d */ /* 0x000fea0003800000 */
[----:B------:R-:W-:Y:S01]  /*03a0*/  SHF.R.U32.HI R18, RZ, 0x5, R17 ;  /* 0x00000005ff127819 */ /* 0x000fe20000011611 */
[----:B------:R-:W0:Y:S01]  /*03b0*/  LDCU.64 UR4, c[0x4][0x10] ;  /* 0x01000200ff0477ac */ /* 0x000e220008000a00 */
[----:B------:R-:W-:Y:S01]  /*03c0*/  MOV R0, 0x0 ;  /* 0x0000000000007802 */ /* 0x000fe20000000f00 */
[----:B------:R-:W-:Y:S02]  /*03d0*/  IMAD.MOV.U32 R6, RZ, RZ, R2 ;  /* 0x000000ffff067224 */ /* 0x000fe400078e0002 */
[----:B------:R1:W-:Y:S01]  /*03e0*/  STL [R1], R18 ;  /* 0x0000001201007387 */ /* 0x0003e20000100800 */
[----:B------:R1:W2:Y:S01]  /*03f0*/  LDC.64 R8, c[0x4][R0] ;  /* 0x0100000000087b82 */ /* 0x0002a20000000a00 */
[----:B------:R-:W-:Y:S02]  /*0400*/  IMAD.MOV.U32 R7, RZ, RZ, R16 ;  /* 0x000000ffff077224 */ /* 0x000fe400078e0010 */
[----:B0-----:R-:W-:Y:S02]  /*0410*/  IMAD.U32 R4, RZ, RZ, UR4 ;  /* 0x00000004ff047e24 */ /* 0x001fe4000f8e00ff */
[----:B-1----:R-:W-:-:S07]  /*0420*/  IMAD.U32 R5, RZ, RZ, UR5 ;  /* 0x00000005ff057e24 */ /* 0x002fce000f8e00ff */
[----:B------:R-:W-:-:S07]  /*0430*/  LEPC R20, `(.L_x_1) ;  /* 0x000000001014794e */ /* 0x000fce0000000000 */
[----:B--2---:R-:W-:Y:S05]  /*0440*/  CALL.ABS.NOINC R8 ;  /* 0x0000000008007343 */ /* 0x004fea0003c00000 */
.L_x_1:
[----:B------:R-:W-:-:S13]  /*0450*/  ISETP.GE.U32.AND P0, PT, R17, 0x20, PT ;  /* 0x000000201100780c */ /* 0x000fda0003f06070 */
[----:B------:R-:W-:Y:S05]  /*0460*/  @!P0 EXIT ;  /* 0x000000000000894d */ /* 0x000fea0003800000 */
[----:B------:R-:W0:Y:S01]  /*0470*/  LDC.64 R4, c[0x0][0x390] ;  /* 0x0000e400ff047b82 */ /* 0x000e220000000a00 */
[C---:B------:R-:W-:Y:S01]  /*0480*/  IADD3 R0, PT, PT, R18.reuse, -0x1, RZ ;  /* 0xffffffff12007810 */ /* 0x040fe20007ffe0ff */
[----:B------:R-:W-:Y:S01]  /*0490*/  IMAD.MOV.U32 R22, RZ, RZ, RZ ;  /* 0x000000ffff167224 */ /* 0x000fe200078e00ff */
[----:B------:R-:W-:Y:S02]  /*04a0*/  LOP3.LUT R23, R18, 0x3, RZ, 0xc0, !PT ;  /* 0x0000000312177812 */ /* 0x000fe400078ec0ff */
[----:B------:R-:W-:Y:S01]  /*04b0*/  ISETP.GE.U32.AND P0, PT, R0, 0x3, PT ;  /* 0x000000030000780c */ /* 0x000fe20003f06070 */
[----:B0-----:R-:W-:-:S12]  /*04c0*/  IMAD.WIDE.U32 R24, R24, 0x8, R4 ;  /* 0x0000000818187825 */ /* 0x001fd800078e0004 */
[----:B------:R-:W-:Y:S05]  /*04d0*/  @!P0 BRA `(.L_x_2) ;  /* 0x0000000400348947 */ /* 0x000fea0003800000 */
[----:B------:R-:W0:Y:S01]  /*04e0*/  S2UR UR5, SR_CgaCtaId ;  /* 0x00000000000579c3 */ /* 0x000e220000008800 */
[----:B------:R-:W-:Y:S01]  /*04f0*/  UMOV UR4, 0x400 ;  /* 0x0000040000047882 */ /* 0x000fe20000000000 */
[C---:B------:R-:W-:Y:S01]  /*0500*/  LOP3.LUT R19, R18.reuse, 0x7fffffc, RZ, 0xc0, !PT ;  /* 0x07fffffc12137812 */ /* 0x040fe200078ec0ff */
[----:B------:R-:W-:Y:S01]  /*0510*/  BSSY.RECONVERGENT B6, `(.L_x_2) ;  /* 0x0000049000067945 */ /* 0x000fe20003800200 */
[----:B------:R-:W-:-:S03]  /*0520*/  LOP3.LUT R22, R18, 0x3c, RZ, 0xc0, !PT ;  /* 0x0000003c12167812 */ /* 0x000fc600078ec0ff */
[----:B------:R-:W-:Y:S01]  /*0530*/  IMAD.MOV R19, RZ, RZ, -R19 ;  /* 0x000000ffff137224 */ /* 0x000fe200078e0a13 */
[----:B0-----:R-:W-:-:S04]  /*0540*/  ULEA UR4, UR5, UR4, 0x18 ;  /* 0x0000000405047291 */ /* 0x001fc8000f8ec0ff */
[----:B------:R-:W-:-:S06]  /*0550*/  UIADD3 UR4, UPT, UPT, UR4, 0x10, URZ ;  /* 0x0000001004047890 */ /* 0x000fcc000fffe0ff */
[----:B------:R-:W-:-:S07]  /*0560*/  IMAD.U32 R17, RZ, RZ, UR4 ;  /* 0x00000004ff117e24 */ /* 0x000fce000f8e00ff */
.L_x_7:
[----:B0-----:R-:W0:Y:S01]  /*0570*/  LDC.64 R8, c[0x0][0x390] ;  /* 0x0000e400ff087b82 */ /* 0x001e220000000a00 */
[----:B------:R-:W1:Y:S01]  /*0580*/  LDS.64 R10, [R17+-0x10] ;  /* 0xfffff000110a7984 */ /* 0x000e620000000a00 */
[----:B------:R-:W-:Y:S01]  /*0590*/  MOV R18, 0x0 ;  /* 0x0000000000127802 */ /* 0x000fe20000000f00 */
[----:B------:R-:W2:Y:S02]  /*05a0*/  LDCU.64 UR4, c[0x4][0x18] ;  /* 0x01000300ff0477ac */ /* 0x000ea40008000a00 */
[----:B0-----:R-:W1:Y:S03]  /*05b0*/  LDG.E.64 R8, desc[UR36][R8.64] ;  /* 0x0000002408087981 */ /* 0x001e66000c1e1b00 */
[----:B------:R0:W3:Y:S01]  /*05c0*/  LDC.64 R12, c[0x4][R18] ;  /* 0x01000000120c7b82 */ /* 0x0000e20000000a00 */
[----:B--2---:R-:W-:Y:S01]  /*05d0*/  IMAD.U32 R4, RZ, RZ, UR4 ;  /* 0x00000004ff047e24 */ /* 0x004fe2000f8e00ff */
[----:B------:R-:W-:Y:S01]  /*05e0*/  MOV R5, UR5 ;  /* 0x0000000500057c02 */ /* 0x000fe20008000f00 */
[----:B------:R-:W-:-:S02]  /*05f0*/  IMAD.MOV.U32 R6, RZ, RZ, R2 ;  /* 0x000000ffff067224 */ /* 0x000fc400078e0002 */
[----:B------:R-:W-:Y:S01]  /*0600*/  IMAD.MOV.U32 R7, RZ, RZ, R16 ;  /* 0x000000ffff077224 */ /* 0x000fe200078e0010 */
[----:B-1-3--:R0:W-:Y:S06]  /*0610*/  STL.128 [R1], R8 ;  /* 0x0000000801007387 */ /* 0x00a1ec0000100c00 */
[----:B------:R-:W-:-:S07]  /*0620*/  LEPC R20, `(.L_x_3) ;  /* 0x000000001014794e */ /* 0x000fce0000000000 */
[----:B0-----:R-:W-:Y:S05]  /*0630*/  CALL.ABS.NOINC R12 ;  /* 0x000000000c007343 */ /* 0x001fea0003c00000 */
.L_x_3:
[----:B------:R-:W2:Y:S01]  /*0640*/  LDG.E.64 R14, desc[UR36][R24.64] ;  /* 0x00000024180e7981 */ /* 0x000ea2000c1e1b00 */
[----:B------:R-:W0:Y:S01]  /*0650*/  LDC.64 R20, c[0x0][0x390] ;  /* 0x0000e400ff147b82 */ /* 0x000e220000000a00 */
[----:B------:R-:W1:Y:S02]  /*0660*/  LDCU.64 UR4, c[0x4][0x18] ;  /* 0x01000300ff0477ac */ /* 0x000e640008000a00 */
[----:B------:R-:W2:Y:S02]  /*0670*/  LDS.128 R8, [R17+-0x10] ;  /* 0xfffff00011087984 */ /* 0x000ea40000000c00 */
[----:B--2---:R-:W-:-:S07]  /*0680*/  DADD R14, R8, R14 ;  /* 0x00000000080e7229 */ /* 0x004fce000000000e */
[----:B------:R2:W-:Y:S04]  /*0690*/  STG.E.64 desc[UR36][R24.64], R14 ;  /* 0x0000000e18007986 */ /* 0x0005e8000c101b24 */
[----:B0-----:R-:W3:Y:S01]  /*06a0*/  LDG.E.64 R8, desc[UR36][R20.64] ;  /* 0x0000002414087981 */ /* 0x001ee2000c1e1b00 */
[----:B------:R2:W0:Y:S01]  /*06b0*/  LDC.64 R12, c[0x4][R18] ;  /* 0x01000000120c7b82 */ /* 0x0004220000000a00 */
[----:B-1----:R-:W-:Y:S01]  /*06c0*/  IMAD.U32 R4, RZ, RZ, UR4 ;  /* 0x00000004ff047e24 */ /* 0x002fe2000f8e00ff */
[----:B------:R-:W-:Y:S01]  /*06d0*/  MOV R6, R2 ;  /* 0x0000000200067202 */ /* 0x000fe20000000f00 */
[----:B------:R-:W-:Y:S02]  /*06e0*/  IMAD.U32 R5, RZ, RZ, UR5 ;  /* 0x00000005ff057e24 */ /* 0x000fe4000f8e00ff */
[----:B------:R-:W-:Y:S01]  /*06f0*/  IMAD.MOV.U32 R7, RZ, RZ, R16 ;  /* 0x000000ffff077224 */ /* 0x000fe200078e0010 */
[----:B0--3--:R2:W-:Y:S06]  /*0700*/  STL.128 [R1], R8 ;  /* 0x0000000801007387 */ /* 0x0095ec0000100c00 */
[----:B------:R-:W-:-:S07]  /*0710*/  LEPC R20, `(.L_x_4) ;  /* 0x000000001014794e */ /* 0x000fce0000000000 */
[----:B--2---:R-:W-:Y:S05]  /*0720*/  CALL.ABS.NOINC R12 ;  /* 0x000000000c007343 */ /* 0x004fea0003c00000 */
.L_x_4:
[----:B------:R-:W2:Y:S01]  /*0730*/  LDG.E.64 R4, desc[UR36][R24.64] ;  /* 0x0000002418047981 */ /* 0x000ea2000c1e1b00 */
[----:B------:R-:W0:Y:S01]  /*0740*/  LDC.64 R8, c[0x0][0x390] ;  /* 0x0000e400ff087b82 */ /* 0x000e220000000a00 */
[----:B------:R-:W1:Y:S02]  /*0750*/  LDCU.64 UR4, c[0x4][0x18] ;  /* 0x01000300ff0477ac */ /* 0x000e640008000a00 */
[----:B------:R-:W2:Y:S04]  /*0760*/  LDS.64 R14, [R17+-0x8] ;  /* 0xfffff800110e7984 */ /* 0x000ea80000000a00 */
[----:B------:R-:W3:Y:S01]  /*0770*/  LDS.64 R10, [R17] ;  /* 0x00000000110a7984 */ /* 0x000ee20000000a00 */
        /* <DEDUP_REMOVED lines=11> */
.L_x_5:
[----:B------:R-:W2:Y:S01]  /*0830*/  LDG.E.64 R14, desc[UR36][R24.64] ;  /* 0x00000024180e7981 */ /* 0x000ea2000c1e1b00 */
[----:B------:R-:W0:Y:S01]  /*0840*/  LDC.64 R20, c[0x0][0x390] ;  /* 0x0000e400ff147b82 */ /* 0x000e220000000a00 */
[----:B------:R-:W1:Y:S02]  /*0850*/  LDCU.64 UR4, c[0x4][0x18] ;  /* 0x01000300ff0477ac */ /* 0x000e640008000a00 */
[----:B------:R-:W2:Y:S02]  /*0860*/  LDS.128 R8, [R17] ;  /* 0x0000000011087984 */ /* 0x000ea40000000c00 */
[----:B--2---:R-:W-:-:S07]  /*0870*/  DADD R14, R8, R14 ;  /* 0x00000000080e7229 */ /* 0x004fce000000000e */
[----:B------:R2:W-:Y:S04]  /*0880*/  STG.E.64 desc[UR36][R24.64], R14 ;  /* 0x0000000e18007986 */ /* 0x0005e8000c101b24 */
[----:B0-----:R-:W3:Y:S01]  /*0890*/  LDG.E.64 R8, desc[UR36][R20.64] ;  /* 0x0000002414087981 */ /* 0x001ee2000c1e1b00 */
[----:B------:R2:W0:Y:S01]  /*08a0*/  LDC.64 R12, c[0x4][R18] ;  /* 0x01000000120c7b82 */ /* 0x0004220000000a00 */
[----:B-1----:R-:W-:Y:S02]  /*08b0*/  IMAD.U32 R4, RZ, RZ, UR4 ;  /* 0x00000004ff047e24 */ /* 0x002fe4000f8e00ff */
[----:B------:R-:W-:Y:S02]  /*08c0*/  IMAD.U32 R5, RZ, RZ, UR5 ;  /* 0x00000005ff057e24 */ /* 0x000fe4000f8e00ff */
[----:B------:R-:W-:-:S02]  /*08d0*/  IMAD.MOV.U32 R6, RZ, RZ, R2 ;  /* 0x000000ffff067224 */ /* 0x000fc400078e0002 */
[----:B------:R-:W-:Y:S01]  /*08e0*/  IMAD.MOV.U32 R7, RZ, RZ, R16 ;  /* 0x000000ffff077224 */ /* 0x000fe200078e0010 */
[----:B0--3--:R2:W-:Y:S06]  /*08f0*/  STL.128 [R1], R8 ;  /* 0x0000000801007387 */ /* 0x0095ec0000100c00 */
[----:B------:R-:W-:-:S07]  /*0900*/  LEPC R20, `(.L_x_6) ;  /* 0x000000001014794e */ /* 0x000fce0000000000 */
[----:B--2---:R-:W-:Y:S05]  /*0910*/  CALL.ABS.NOINC R12 ;  /* 0x000000000c007343 */ /* 0x004fea0003c00000 */
.L_x_6:
[----:B------:R-:W2:Y:S01]  /*0920*/  LDG.E.64 R6, desc[UR36][R24.64] ;  /* 0x0000002418067981 */ /* 0x000ea2000c1e1b00 */
[----:B------:R-:W-:-:S03]  /*0930*/  IADD3 R19, PT, PT, R19, 0x4, RZ ;  /* 0x0000000413137810 */ /* 0x000fc60007ffe0ff */
[----:B------:R0:W2:Y:S01]  /*0940*/  LDS.64 R4, [R17+0x8] ;  /* 0x0000080011047984 */ /* 0x0000a20000000a00 */
[----:B------:R-:W-:Y:S01]  /*0950*/  ISETP.NE.AND P0, PT, R19, RZ, PT ;  /* 0x000000ff1300720c */ /* 0x000fe20003f05270 */
[----:B0-----:R-:W-:Y:S01]  /*0960*/  VIADD R17, R17, 0x20 ;  /* 0x0000002011117836 */ /* 0x001fe20000000000 */
[----:B--2---:R-:W-:-:S07]  /*0970*/  DADD R4, R4, R6 ;  /* 0x0000000004047229 */ /* 0x004fce0000000006 */
[----:B------:R0:W-:Y:S04]  /*0980*/  STG.E.64 desc[UR36][R24.64], R4 ;  /* 0x0000000418007986 */ /* 0x0001e8000c101b24 */
[----:B------:R-:W-:Y:S05]  /*0990*/  @P0 BRA `(.L_x_7) ;  /* 0xfffffff800f40947 */ /* 0x000fea000383ffff */
[----:B------:R-:W-:Y:S05]  /*09a0*/  BSYNC.RECONVERGENT B6 ;  /* 0x0000000000067941 */ /* 0x000fea0003800200 */
.L_x_2:
[----:B------:R-:W-:-:S13]  /*09b0*/  ISETP.NE.AND P0, PT, R23, RZ, PT ;  /* 0x000000ff1700720c */ /* 0x000fda0003f05270 */
[----:B------:R-:W-:Y:S05]  /*09c0*/  @!P0 EXIT ;  /* 0x000000000000894d */ /* 0x000fea0003800000 */
[----:B------:R-:W1:Y:S01]  /*09d0*/  S2UR UR5, SR_CgaCtaId ;  /* 0x00000000000579c3 */ /* 0x000e620000008800 */
[----:B------:R-:W-:Y:S01]  /*09e0*/  UMOV UR4, 0x400 ;  /* 0x0000040000047882 */ /* 0x000fe20000000000 */
[----:B------:R-:W-:Y:S01]  /*09f0*/  IMAD.MOV R23, RZ, RZ, -R23 ;  /* 0x000000ffff177224 */ /* 0x000fe200078e0a17 */
[----:B-1----:R-:W-:-:S06]  /*0a00*/  ULEA UR4, UR5, UR4, 0x18 ;  /* 0x0000000405047291 */ /* 0x002fcc000f8ec0ff */
[----:B------:R-:W-:-:S07]  /*0a10*/  LEA R22, R22, UR4, 0x3 ;  /* 0x0000000416167c11 */ /* 0x000fce000f8e18ff */
.L_x_9:
[----:B-1----:R-:W1:Y:S01]  /*0a20*/  LDC.64 R8, c[0x0][0x390] ;  /* 0x0000e400ff087b82 */ /* 0x002e620000000a00 */
[----:B------:R-:W2:Y:S01]  /*0a30*/  LDS.64 R10, [R22] ;  /* 0x00000000160a7984 */ /* 0x000ea20000000a00 */
[----:B------:R-:W-:Y:S01]  /*0a40*/  MOV R12, 0x0 ;  /* 0x00000000000c7802 */ /* 0x000fe20000000f00 */
[----:B------:R-:W0:Y:S02]  /*0a50*/  LDCU.64 UR4, c[0x4][0x18] ;  /* 0x01000300ff0477ac */ /* 0x000e240008000a00 */
[----:B-1----:R-:W2:Y:S03]  /*0a60*/  LDG.E.64 R8, desc[UR36][R8.64] ;  /* 0x0000002408087981 */ /* 0x002ea6000c1e1b00 */
[----:B------:R-:W1:Y:S01]  /*0a70*/  LDC.64 R12, c[0x4][R12] ;  /* 0x010000000c0c7b82 */ /* 0x000e620000000a00 */
[----:B0-----:R-:W-:Y:S01]  /*0a80*/  IMAD.U32 R4, RZ, RZ, UR4 ;  /* 0x00000004ff047e24 */ /* 0x001fe2000f8e00ff */
[----:B------:R-:W-:Y:S01]  /*0a90*/  MOV R6, R2 ;  /* 0x0000000200067202 */ /* 0x000fe20000000f00 */
[----:B------:R-:W-:-:S02]  /*0aa0*/  IMAD.U32 R5, RZ, RZ, UR5 ;  /* 0x00000005ff057e24 */ /* 0x000fc4000f8e00ff */
[----:B------:R-:W-:Y:S01]  /*0ab0*/  IMAD.MOV.U32 R7, RZ, RZ, R16 ;  /* 0x000000ffff077224 */ /* 0x000fe200078e0010 */
[----:B-12---:R0:W-:Y:S06]  /*0ac0*/  STL.128 [R1], R8 ;  /* 0x0000000801007387 */ /* 0x0061ec0000100c00 */
[----:B------:R-:W-:-:S07]  /*0ad0*/  LEPC R20, `(.L_x_8) ;  /* 0x000000001014794e */ /* 0x000fce0000000000 */
[----:B0-----:R-:W-:Y:S05]  /*0ae0*/  CALL.ABS.NOINC R12 ;  /* 0x000000000c007343 */ /* 0x001fea0003c00000 */
.L_x_8:
[----:B------:R-:W2:Y:S01]  /*0af0*/  LDG.E.64 R6, desc[UR36][R24.64] ;  /* 0x0000002418067981 */ /* 0x000ea2000c1e1b00 */
[----:B------:R-:W-:-:S03]  /*0b00*/  VIADD R23, R23, 0x1 ;  /* 0x0000000117177836 */ /* 0x000fc60000000000 */
[----:B------:R0:W2:Y:S02]  /*0b10*/  LDS.64 R4, [R22] ;  /* 0x0000000016047984 */ /* 0x0000a40000000a00 */
[----:B------:R-:W-:Y:S01]  /*0b20*/  ISETP.NE.AND P0, PT, R23, RZ, PT ;  /* 0x000000ff1700720c */ /* 0x000fe20003f05270 */
[----:B0-----:R-:W-:Y:S01]  /*0b30*/  VIADD R22, R22, 0x8 ;  /* 0x0000000816167836 */ /* 0x001fe20000000000 */
[----:B--2---:R-:W-:-:S07]  /*0b40*/  DADD R4, R4, R6 ;  /* 0x0000000004047229 */ /* 0x004fce0000000006 */
[----:B------:R1:W-:Y:S04]  /*0b50*/  STG.E.64 desc[UR36][R24.64], R4 ;  /* 0x0000000418007986 */ /* 0x0003e8000c101b24 */
[----:B------:R-:W-:Y:S05]  /*0b60*/  @P0 BRA `(.L_x_9) ;  /* 0xfffffffc00ac0947 */ /* 0x000fea000383ffff */
[----:B------:R-:W-:Y:S05]  /*0b70*/  EXIT ;  /* 0x000000000000794d */ /* 0x000fea0003800000 */
.L_x_10:
[----:B------:R-:W-:-:S00]  /*0b80*/  BRA `(.L_x_10) ;  /* 0xfffffffc00fc7947 */ /* 0x000fc0000383ffff */
[----:B------:R-:W-:-:S00]  /*0b90*/  NOP ;  /* 0x0000000000007918 */ /* 0x000fc00000000000 */
        /* <DEDUP_REMOVED lines=14> */
.L_x_11:


//--------------------- .nv.global.init           --------------------------
	.section	.nv.global.init,"aw",@progbits
.nv.global.init:
	.type		$str,@object
	.size		$str,($str$1 - $str)
$str:
        /*0000*/ 	.byte	0x73, 0x6d, 0x65, 0x6d, 0x20, 0x3d, 0x20, 0x25, 0x66, 0x0a, 0x00
	.type		$str$1,@object
	.size		$str$1,($str$2 - $str$1)
$str$1:
        /*000b*/ 	.byte	0x6e, 0x77, 0x61, 0x72, 0x70, 0x73, 0x20, 0x3d, 0x20, 0x25, 0x64, 0x0a, 0x00
	.type		$str$2,@object
	.size		$str$2,(.L_2 - $str$2)
$str$2:
        /*0018*/ 	.byte	0x76, 0x61, 0x6c, 0x75, 0x65, 0x20, 0x3d, 0x20, 0x25, 0x66, 0x2c, 0x20, 0x73, 0x6d, 0x65, 0x6d
        /*0028*/ 	.byte	0x20, 0x3d, 0x20, 0x25, 0x66, 0x0a, 0x00
.L_2:


//--------------------- .nv.shared._Z11dot_productPdiS_ --------------------------
	.section	.nv.shared._Z11dot_productPdiS_,"aw",@nobits
	.sectionflags	@""
	.align	8
.nv.shared._Z11dot_productPdiS_:
	.zero		1280


//--------------------- .nv.shared.reserved.0     --------------------------
	.section	.nv.shared.reserved.0,"aw",@nobits
	.weak		__nv_reservedSMEM_offset_0_alias
	.size		__nv_reservedSMEM_offset_0_alias, 0, 64
	.other		__nv_reservedSMEM_offset_0_alias,@"STO_CUDA_RESERVED_SHARED STV_DEFAULT"
__nv_reservedSMEM_offset_0_alias:
	.zero		0
	.zero		64


//--------------------- .nv.constant0._Z11dot_productPdiS_ --------------------------
	.section	.nv.constant0._Z11dot_productPdiS_,"a",@progbits
	.sectionflags	@""
	.align	4
.nv.constant0._Z11dot_productPdiS_:
	.zero		920


//--------------------- SYMBOLS --------------------------

	.type		.nv.reservedSmem.offset0,@object
	.size		.nv.reservedSmem.offset0,0x4
	.type		.nv.reservedSmem.cap,@object
	.size		.nv.reservedSmem.cap,0x4
	.type		vprintf,@function
